	.headerflags	@"EF_CUDA_TEXMODE_UNIFIED EF_CUDA_64BIT_ADDRESS EF_CUDA_ACCELERATORS EF_CUDA_SM90 EF_CUDA_VIRTUAL_SM(EF_CUDA_SM90)"
	.elftype	@"ET_EXEC"


//--------------------- .nv.info                  --------------------------
	.section	.nv.info,"",@"SHT_CUDA_INFO"
	.align	4


	//----- nvinfo : EIATTR_REGCOUNT
	.align		4
        /*0000*/ 	.byte	0x04, 0x2f
        /*0002*/ 	.short	(.L_2 - .L_1)
	.align		4
.L_1:
        /*0004*/ 	.word	index@(triton_poi_fused_max_pool2d_with_indices_0)
        /*0008*/ 	.word	0x0000002d


	//----- nvinfo : EIATTR_MIN_STACK_SIZE
	.align		4
.L_2:
        /*000c*/ 	.byte	0x04, 0x12
        /*000e*/ 	.short	(.L_4 - .L_3)
	.align		4
.L_3:
        /*0010*/ 	.word	index@(triton_poi_fused_max_pool2d_with_indices_0)
        /*0014*/ 	.word	0x00000000


	//----- nvinfo : EIATTR_FRAME_SIZE
	.align		4
.L_4:
        /*0018*/ 	.byte	0x04, 0x11
        /*001a*/ 	.short	(.L_6 - .L_5)
	.align		4
.L_5:
        /*001c*/ 	.word	index@(triton_poi_fused_max_pool2d_with_indices_0)
        /*0020*/ 	.word	0x00000000


	//----- nvinfo : EIATTR_MIN_STACK_SIZE
	.align		4
.L_6:
        /*0024*/ 	.byte	0x04, 0x12
        /*0026*/ 	.short	(.L_8 - .L_7)
	.align		4
.L_7:
        /*0028*/ 	.word	index@(triton_poi_fused_max_pool2d_with_indices_0)
        /*002c*/ 	.word	0x00000000
.L_8:


//--------------------- .nv.info.triton_poi_fused_max_pool2d_with_indices_0 --------------------------
	.section	.nv.info.triton_poi_fused_max_pool2d_with_indices_0,"",@"SHT_CUDA_INFO"
	.sectionflags	@""
	.align	4


	//----- nvinfo : EIATTR_CUDA_API_VERSION
	.align		4
        /*0000*/ 	.byte	0x04, 0x37
        /*0002*/ 	.short	(.L_10 - .L_9)
.L_9:
        /*0004*/ 	.word	0x0000007c


	//----- nvinfo : EIATTR_KPARAM_INFO
	.align		4
.L_10:
        /*0008*/ 	.byte	0x04, 0x17
        /*000a*/ 	.short	(.L_12 - .L_11)
.L_11:
        /*000c*/ 	.word	0x00000000
        /*0010*/ 	.short	0x0006
        /*0012*/ 	.short	0x0030
        /*0014*/ 	.byte	0x00, 0xf0, 0x11, 0x00


	//----- nvinfo : EIATTR_KPARAM_INFO
	.align		4
.L_12:
        /*0018*/ 	.byte	0x04, 0x17
        /*001a*/ 	.short	(.L_14 - .L_13)
.L_13:
        /*001c*/ 	.word	0x00000000
        /*0020*/ 	.short	0x0005
        /*0022*/ 	.short	0x0028
        /*0024*/ 	.byte	0x00, 0xf4, 0x21, 0x00


	//----- nvinfo : EIATTR_KPARAM_INFO
	.align		4
.L_14:
        /*0028*/ 	.byte	0x04, 0x17
        /*002a*/ 	.short	(.L_16 - .L_15)
.L_15:
        /*002c*/ 	.word	0x00000000
        /*0030*/ 	.short	0x0004
        /*0032*/ 	.short	0x0020
        /*0034*/ 	.byte	0x00, 0xf4, 0x21, 0x00


	//----- nvinfo : EIATTR_KPARAM_INFO
	.align		4
.L_16:
        /*0038*/ 	.byte	0x04, 0x17
        /*003a*/ 	.short	(.L_18 - .L_17)
.L_17:
        /*003c*/ 	.word	0x00000000
        /*0040*/ 	.short	0x0003
        /*0042*/ 	.short	0x0018
        /*0044*/ 	.byte	0x00, 0xf4, 0x21, 0x00


	//----- nvinfo : EIATTR_KPARAM_INFO
	.align		4
.L_18:
        /*0048*/ 	.byte	0x04, 0x17
        /*004a*/ 	.short	(.L_20 - .L_19)
.L_19:
        /*004c*/ 	.word	0x00000000
        /*0050*/ 	.short	0x0002
        /*0052*/ 	.short	0x0010
        /*0054*/ 	.byte	0x00, 0xf4, 0x21, 0x00


	//----- nvinfo : EIATTR_KPARAM_INFO
	.align		4
.L_20:
        /*0058*/ 	.byte	0x04, 0x17
        /*005a*/ 	.short	(.L_22 - .L_21)
.L_21:
        /*005c*/ 	.word	0x00000000
        /*0060*/ 	.short	0x0001
        /*0062*/ 	.short	0x0008
        /*0064*/ 	.byte	0x00, 0xf4, 0x21, 0x00


	//----- nvinfo : EIATTR_KPARAM_INFO
	.align		4
.L_22:
        /*0068*/ 	.byte	0x04, 0x17
        /*006a*/ 	.short	(.L_24 - .L_23)
.L_23:
        /*006c*/ 	.word	0x00000000
        /*0070*/ 	.short	0x0000
        /*0072*/ 	.short	0x0000
        /*0074*/ 	.byte	0x00, 0xf4, 0x21, 0x00


	//----- nvinfo : EIATTR_SPARSE_MMA_MASK
	.align		4
.L_24:
        /*0078*/ 	.byte	0x03, 0x50
        /*007a*/ 	.short	0x0000


	//----- nvinfo : EIATTR_MAXREG_COUNT
	.align		4
        /*007c*/ 	.byte	0x03, 0x1b
        /*007e*/ 	.short	0x00ff


	//----- nvinfo : EIATTR_EXIT_INSTR_OFFSETS
	.align		4
        /*0080*/ 	.byte	0x04, 0x1c
        /*0082*/ 	.short	(.L_26 - .L_25)


	//   ....[0]....
.L_25:
        /*0084*/ 	.word	0x00001b30


	//   ....[1]....
        /*0088*/ 	.word	0x00001b50


	//----- nvinfo : EIATTR_REQNTID
	.align		4
.L_26:
        /*008c*/ 	.byte	0x04, 0x10
        /*008e*/ 	.short	(.L_28 - .L_27)
.L_27:
        /*0090*/ 	.word	0x00000020
        /*0094*/ 	.word	0x00000001
        /*0098*/ 	.word	0x00000001


	//----- nvinfo : EIATTR_CBANK_PARAM_SIZE
	.align		4
.L_28:
        /*009c*/ 	.byte	0x03, 0x19
        /*009e*/ 	.short	0x0034


	//----- nvinfo : EIATTR_PARAM_CBANK
	.align		4
        /*00a0*/ 	.byte	0x04, 0x0a
        /*00a2*/ 	.short	(.L_30 - .L_29)
	.align		4
.L_29:
        /*00a4*/ 	.word	index@(.nv.constant0.triton_poi_fused_max_pool2d_with_indices_0)
        /*00a8*/ 	.short	0x0210
        /*00aa*/ 	.short	0x0034


	//----- nvinfo : EIATTR_SW_WAR
	.align		4
.L_30:
        /*00ac*/ 	.byte	0x04, 0x36
        /*00ae*/ 	.short	(.L_32 - .L_31)
.L_31:
        /*00b0*/ 	.word	0x00000008
.L_32:


//--------------------- .nv.callgraph             --------------------------
	.section	.nv.callgraph,"",@"SHT_CUDA_CALLGRAPH"
	.align	4
	.sectionentsize	8
	.align		4
        /*0000*/ 	.word	0x00000000
	.align		4
        /*0004*/ 	.word	0xffffffff
	.align		4
        /*0008*/ 	.word	0x00000000
	.align		4
        /*000c*/ 	.word	0xfffffffe
	.align		4
        /*0010*/ 	.word	0x00000000
	.align		4
        /*0014*/ 	.word	0xfffffffd
	.align		4
        /*0018*/ 	.word	0x00000000
	.align		4
        /*001c*/ 	.word	0xfffffffc


//--------------------- .nv.constant4             --------------------------
	.section	.nv.constant4,"a",@progbits
	.align	8
	.align		8
.nv.constant4:
        /*0000*/ 	.dword	_$_str


//--------------------- .text.triton_poi_fused_max_pool2d_with_indices_0 --------------------------
	.section	.text.triton_poi_fused_max_pool2d_with_indices_0,"ax",@progbits
	.align	128
        .global         triton_poi_fused_max_pool2d_with_indices_0
        .type           triton_poi_fused_max_pool2d_with_indices_0,@function
        .size           triton_poi_fused_max_pool2d_with_indices_0,(.L_x_1 - triton_poi_fused_max_pool2d_with_indices_0)
        .other          triton_poi_fused_max_pool2d_with_indices_0,@"STO_CUDA_ENTRY STV_DEFAULT"
triton_poi_fused_max_pool2d_with_indices_0:
.text.triton_poi_fused_max_pool2d_with_indices_0:
[----:B------:R-:W0:Y:S01]  /*0000*/  LDC R1, c[0x0][0x28] ;  /* 0x00000a00ff017b82 */ /* 0x000e220000000800 */
[----:B------:R-:W1:Y:S07]  /*0010*/  S2R R38, SR_TID.X ;  /* 0x0000000000267919 */ /* 0x000e6e0000002100 */
[----:B------:R-:W2:Y:S01]  /*0020*/  LDC.64 R4, c[0x0][0x218] ;  /* 0x00008600ff047b82 */ /* 0x000ea20000000a00 */
[----:B------:R-:W-:Y:S01]  /*0030*/  ULDC.64 UR4, c[0x0][0x208] ;  /* 0x0000820000047ab9 */ /* 0x000fe20000000a00 */
[----:B------:R-:W3:Y:S06]  /*0040*/  S2R R3, SR_CTAID.X ;  /* 0x0000000000037919 */ /* 0x000eec0000002500 */
[----:B------:R-:W4:Y:S08]  /*0050*/  LDC.64 R8, c[0x0][0x210] ;  /* 0x00008400ff087b82 */ /* 0x000f300000000a00 */
[----:B------:R-:W5:Y:S01]  /*0060*/  LDC.64 R6, c[0x0][0x220] ;  /* 0x00008800ff067b82 */ /* 0x000f620000000a00 */
[----:B--2---:R-:W2:Y:S01]  /*0070*/  LDG.E R0, desc[UR4][R4.64] ;  /* 0x0000000404007981 */ /* 0x004ea2000c1e1900 */
[----:B------:R-:W-:Y:S01]  /*0080*/  CS2R R12, SRZ ;  /* 0x00000000000c7805 */ /* 0x000fe2000001ff00 */
[----:B------:R-:W-:Y:S01]  /*0090*/  IMAD.MOV.U32 R20, RZ, RZ, RZ ;  /* 0x000000ffff147224 */ /* 0x000fe200078e00ff */
[----:B-1----:R-:W-:-:S05]  /*00a0*/  LOP3.LUT R2, R38, 0xf, RZ, 0xc0, !PT ;  /* 0x0000000f26027812 */ /* 0x002fca00078ec0ff */
[----:B---3--:R-:W-:-:S04]  /*00b0*/  IMAD R2, R3, 0x10, R2 ;  /* 0x0000001003027824 */ /* 0x008fc800078e0202 */
[C---:B------:R-:W-:Y:S01]  /*00c0*/  IMAD.SHL.U32 R3, R2.reuse, 0x10, RZ ;  /* 0x0000001002037824 */ /* 0x040fe200078e00ff */
[----:B------:R-:W-:Y:S01]  /*00d0*/  ISETP.GE.AND P0, PT, R2, 0x10, PT ;  /* 0x000000100200780c */ /* 0x000fe20003f06270 */
[----:B------:R-:W-:Y:S02]  /*00e0*/  IMAD.MOV.U32 R34, RZ, RZ, RZ ;  /* 0x000000ffff227224 */ /* 0x000fe400078e00ff */
[----:B----4-:R-:W-:-:S04]  /*00f0*/  IMAD.WIDE R8, R3, 0x4, R8 ;  /* 0x0000000403087825 */ /* 0x010fc800078e0208 */
[----:B------:R-:W-:Y:S01]  /*0100*/  IMAD.MOV.U32 R18, RZ, RZ, RZ ;  /* 0x000000ffff127224 */ /* 0x000fe200078e00ff */
[----:B-----5:R1:W3:Y:S01]  /*0110*/  LDG.E R3, desc[UR4][R6.64] ;  /* 0x0000000406037981 */ /* 0x0202e2000c1e1900 */
[----:B------:R-:W-:-:S04]  /*0120*/  IMAD.MOV.U32 R29, RZ, RZ, RZ ;  /* 0x000000ffff1d7224 */ /* 0x000fc800078e00ff */
[----:B------:R-:W4:Y:S04]  /*0130*/  @!P0 LDG.E.EL R13, desc[UR4][R8.64] ;  /* 0x00000004080d8981 */ /* 0x000f28000c2e1900 */
[----:B------:R-:W5:Y:S04]  /*0140*/  @!P0 LDG.E.EL R34, desc[UR4][R8.64+0x8] ;  /* 0x0000080408228981 */ /* 0x000f68000c2e1900 */
[----:B------:R-:W3:Y:S01]  /*0150*/  @!P0 LDG.E.EL R20, desc[UR4][R8.64+0x4] ;  /* 0x0000040408148981 */ /* 0x000ee2000c2e1900 */
[----:B------:R-:W-:Y:S01]  /*0160*/  CS2R R24, SRZ ;  /* 0x0000000000187805 */ /* 0x000fe2000001ff00 */
[----:B------:R-:W-:Y:S01]  /*0170*/  IMAD.MOV.U32 R30, RZ, RZ, RZ ;  /* 0x000000ffff1e7224 */ /* 0x000fe200078e00ff */
[----:B------:R-:W-:Y:S01]  /*0180*/  CS2R R22, SRZ ;  /* 0x0000000000167805 */ /* 0x000fe2000001ff00 */
[----:B------:R-:W-:Y:S01]  /*0190*/  IMAD.MOV.U32 R36, RZ, RZ, RZ ;  /* 0x000000ffff247224 */ /* 0x000fe200078e00ff */
[----:B------:R-:W3:Y:S01]  /*01a0*/  @!P0 LDG.E.EL R18, desc[UR4][R8.64+0xc] ;  /* 0x00000c0408128981 */ /* 0x000ee2000c2e1900 */
[----:B------:R-:W-:-:S02]  /*01b0*/  IMAD.MOV.U32 R33, RZ, RZ, RZ ;  /* 0x000000ffff217224 */ /* 0x000fc400078e00ff */
[----:B------:R-:W-:Y:S01]  /*01c0*/  IMAD.MOV.U32 R26, RZ, RZ, RZ ;  /* 0x000000ffff1a7224 */ /* 0x000fe200078e00ff */
[----:B------:R-:W3:Y:S01]  /*01d0*/  @!P0 LDG.E.EL R29, desc[UR4][R8.64+0x30] ;  /* 0x00003004081d8981 */ /* 0x000ee2000c2e1900 */
[----:B------:R-:W-:Y:S02]  /*01e0*/  IMAD.MOV.U32 R16, RZ, RZ, RZ ;  /* 0x000000ffff107224 */ /* 0x000fe400078e00ff */
[----:B-1----:R-:W-:Y:S01]  /*01f0*/  IMAD.MOV.U32 R6, RZ, RZ, RZ ;  /* 0x000000ffff067224 */ /* 0x002fe200078e00ff */
[----:B------:R-:W3:Y:S04]  /*0200*/  @!P0 LDG.E.EL R24, desc[UR4][R8.64+0x14] ;  /* 0x0000140408188981 */ /* 0x000ee8000c2e1900 */
        /* <DEDUP_REMOVED lines=9> */
[----:B------:R-:W3:Y:S01]  /*02a0*/  @!P0 LDG.E.EL R6, desc[UR4][R8.64+0x3c] ;  /* 0x00003c0408068981 */ /* 0x000ee2000c2e1900 */
[----:B------:R-:W1:Y:S08]  /*02b0*/  LDC.64 R10, c[0x0][0x228] ;  /* 0x00008a00ff0a7b82 */ /* 0x000e700000000a00 */
[----:B------:R-:W1:Y:S02]  /*02c0*/  LDC.64 R14, c[0x0][0x230] ;  /* 0x00008c00ff0e7b82 */ /* 0x000e640000000a00 */
[----:B-1----:R1:W3:Y:S04]  /*02d0*/  LDG.E R4, desc[UR4][R10.64] ;  /* 0x000000040a047981 */ /* 0x0022e8000c1e1900 */
[----:B0-----:R0:W3:Y:S01]  /*02e0*/  LDG.E R5, desc[UR4][R14.64] ;  /* 0x000000040e057981 */ /* 0x0010e2000c1e1900 */
[C---:B--2---:R-:W-:Y:S01]  /*02f0*/  FSETP.GEU.AND P3, PT, |R0|.reuse, 1.175494350822287508e-38, PT ;  /* 0x008000000000780b */ /* 0x044fe20003f6e200 */
[C---:B------:R-:W-:Y:S01]  /*0300*/  FMUL R7, R0.reuse, 0.25 ;  /* 0x3e80000000077820 */ /* 0x040fe20000400000 */
[----:B------:R-:W-:-:S04]  /*0310*/  FSETP.GT.AND P0, PT, |R0|, 8.50705917302346158658e+37, PT ;  /* 0x7e8000000000780b */ /* 0x000fc80003f04200 */
[----:B------:R-:W-:-:S07]  /*0320*/  FSEL R7, R7, R0, P0 ;  /* 0x0000000007077208 */ /* 0x000fce0000000000 */
[----:B------:R-:W-:-:S04]  /*0330*/  @!P3 FMUL R7, R7, 16777216 ;  /* 0x4b8000000707b820 */ /* 0x000fc80000400000 */
[----:B------:R-:W1:Y:S01]  /*0340*/  MUFU.RCP R32, R7 ;  /* 0x0000000700207308 */ /* 0x000e620000001000 */
[----:B----4-:R-:W-:Y:S01]  /*0350*/  @P0 FMUL R13, R13, 0.25 ;  /* 0x3e8000000d0d0820 */ /* 0x010fe20000400000 */
[----:B-----5:R-:W-:-:S03]  /*0360*/  @P0 FMUL R34, R34, 0.25 ;  /* 0x3e80000022220820 */ /* 0x020fc60000400000 */
[----:B------:R-:W-:Y:S01]  /*0370*/  @!P3 FMUL R13, R13, 16777216 ;  /* 0x4b8000000d0db820 */ /* 0x000fe20000400000 */
[----:B---3--:R-:W-:Y:S01]  /*0380*/  @P0 FMUL R20, R20, 0.25 ;  /* 0x3e80000014140820 */ /* 0x008fe20000400000 */
[----:B------:R-:W-:-:S03]  /*0390*/  @!P3 FMUL R34, R34, 16777216 ;  /* 0x4b8000002222b820 */ /* 0x000fc60000400000 */
[----:B------:R-:W-:Y:S01]  /*03a0*/  @!P3 FMUL R20, R20, 16777216 ;  /* 0x4b8000001414b820 */ /* 0x000fe20000400000 */
[----:B------:R-:W-:Y:S01]  /*03b0*/  @P0 FMUL R18, R18, 0.25 ;  /* 0x3e80000012120820 */ /* 0x000fe20000400000 */
[C-C-:B-1----:R-:W-:Y:S01]  /*03c0*/  FFMA R11, R32.reuse, R13, -R3.reuse ;  /* 0x0000000d200b7223 */ /* 0x142fe20000000803 */
[C-C-:B------:R-:W-:Y:S01]  /*03d0*/  FFMA R34, R32.reuse, R34, -R3.reuse ;  /* 0x0000002220227223 */ /* 0x140fe20000000803 */
[--C-:B------:R-:W-:Y:S01]  /*03e0*/  FFMA R13, R32, R20, -R3.reuse ;  /* 0x00000014200d7223 */ /* 0x100fe20000000803 */
[----:B------:R-:W-:Y:S01]  /*03f0*/  @P0 FMUL R29, R29, 0.25 ;  /* 0x3e8000001d1d0820 */ /* 0x000fe20000400000 */
[----:B------:R-:W-:Y:S01]  /*0400*/  @!P3 FMUL R18, R18, 16777216 ;  /* 0x4b8000001212b820 */ /* 0x000fe20000400000 */
[----:B------:R-:W-:Y:S02]  /*0410*/  @P0 FMUL R24, R24, 0.25 ;  /* 0x3e80000018180820 */ /* 0x000fe40000400000 */
[----:B------:R-:W-:Y:S01]  /*0420*/  @!P3 FMUL R29, R29, 16777216 ;  /* 0x4b8000001d1db820 */ /* 0x000fe20000400000 */
[----:B------:R-:W-:Y:S01]  /*0430*/  FSETP.GT.AND P2, PT, R13, RZ, PT ;  /* 0x000000ff0d00720b */ /* 0x000fe20003f44000 */
[----:B------:R-:W-:Y:S01]  /*0440*/  @P0 FMUL R30, R30, 0.25 ;  /* 0x3e8000001e1e0820 */ /* 0x000fe20000400000 */
[----:B------:R-:W-:Y:S01]  /*0450*/  FSETP.GT.AND P1, PT, R11, RZ, PT ;  /* 0x000000ff0b00720b */ /* 0x000fe20003f24000 */
[----:B------:R-:W-:Y:S01]  /*0460*/  @P0 FMUL R36, R36, 0.25 ;  /* 0x3e80000024240820 */ /* 0x000fe20000400000 */
[--C-:B------:R-:W-:Y:S01]  /*0470*/  FFMA R27, R32, R18, -R3.reuse ;  /* 0x00000012201b7223 */ /* 0x100fe20000000803 */
[----:B------:R-:W-:Y:S01]  /*0480*/  @P0 FMUL R33, R33, 0.25 ;  /* 0x3e80000021210820 */ /* 0x000fe20000400000 */
[----:B------:R-:W-:Y:S01]  /*0490*/  @P0 FMUL R23, R23, 0.25 ;  /* 0x3e80000017170820 */ /* 0x000fe20000400000 */
[----:B------:R-:W-:Y:S01]  /*04a0*/  @P0 FMUL R25, R25, 0.25 ;  /* 0x3e80000019190820 */ /* 0x000fe20000400000 */
[----:B------:R-:W-:Y:S01]  /*04b0*/  @P0 FMUL R26, R26, 0.25 ;  /* 0x3e8000001a1a0820 */ /* 0x000fe20000400000 */
[----:B------:R-:W-:Y:S01]  /*04c0*/  @P0 FMUL R22, R22, 0.25 ;  /* 0x3e80000016160820 */ /* 0x000fe20000400000 */
[----:B------:R-:W-:Y:S01]  /*04d0*/  @P0 FMUL R16, R16, 0.25 ;  /* 0x3e80000010100820 */ /* 0x000fe20000400000 */
[----:B------:R-:W-:Y:S01]  /*04e0*/  @P0 FMUL R12, R12, 0.25 ;  /* 0x3e8000000c0c0820 */ /* 0x000fe20000400000 */
[----:B------:R-:W-:Y:S01]  /*04f0*/  @P0 FMUL R6, R6, 0.25 ;  /* 0x3e80000006060820 */ /* 0x000fe20000400000 */
[----:B------:R-:W-:Y:S01]  /*0500*/  FSETP.GT.AND P0, PT, R34, RZ, PT ;  /* 0x000000ff2200720b */ /* 0x000fe20003f04000 */
[----:B------:R-:W-:Y:S01]  /*0510*/  FFMA R29, R32, R29, -R3 ;  /* 0x0000001d201d7223 */ /* 0x000fe20000000803 */
[----:B------:R-:W-:Y:S01]  /*0520*/  FSETP.GEU.AND P4, PT, R11, RZ, PT ;  /* 0x000000ff0b00720b */ /* 0x000fe20003f8e000 */
[----:B------:R-:W-:Y:S01]  /*0530*/  @!P3 FMUL R36, R36, 16777216 ;  /* 0x4b8000002424b820 */ /* 0x000fe20000400000 */
[----:B------:R-:W-:Y:S01]  /*0540*/  FSETP.GEU.AND P5, PT, R13, RZ, PT ;  /* 0x000000ff0d00720b */ /* 0x000fe20003fae000 */
[----:B------:R-:W-:Y:S01]  /*0550*/  @!P3 FMUL R22, R22, 16777216 ;  /* 0x4b8000001616b820 */ /* 0x000fe20000400000 */
[----:B------:R-:W-:Y:S01]  /*0560*/  SEL R10, RZ, 0x1, !P2 ;  /* 0x00000001ff0a7807 */ /* 0x000fe20005000000 */
[----:B------:R-:W-:Y:S01]  /*0570*/  FADD R37, |R29|, 0.5 ;  /* 0x3f0000001d257421 */ /* 0x000fe20000000200 */
[----:B------:R-:W-:-:S02]  /*0580*/  SEL R7, RZ, 0x1, !P1 ;  /* 0x00000001ff077807 */ /* 0x000fc40004800000 */
[----:B------:R-:W-:Y:S01]  /*0590*/  FSETP.GEU.AND P2, PT, R34, RZ, PT ;  /* 0x000000ff2200720b */ /* 0x000fe20003f4e000 */
[----:B------:R-:W-:Y:S01]  /*05a0*/  @!P3 FMUL R24, R24, 16777216 ;  /* 0x4b8000001818b820 */ /* 0x000fe20000400000 */
[----:B------:R-:W-:Y:S01]  /*05b0*/  FSETP.GT.AND P1, PT, R27, RZ, PT ;  /* 0x000000ff1b00720b */ /* 0x000fe20003f24000 */
[----:B------:R-:W-:Y:S01]  /*05c0*/  @!P3 FMUL R30, R30, 16777216 ;  /* 0x4b8000001e1eb820 */ /* 0x000fe20000400000 */
[----:B------:R-:W-:Y:S01]  /*05d0*/  SEL R8, RZ, 0xffffffff, P4 ;  /* 0xffffffffff087807 */ /* 0x000fe20002000000 */
[----:B------:R-:W-:Y:S01]  /*05e0*/  @!P3 FMUL R33, R33, 16777216 ;  /* 0x4b8000002121b820 */ /* 0x000fe20000400000 */
[----:B------:R-:W-:Y:S01]  /*05f0*/  SEL R9, RZ, 0xffffffff, P5 ;  /* 0xffffffffff097807 */ /* 0x000fe20002800000 */
[----:B------:R-:W-:Y:S01]  /*0600*/  @!P3 FMUL R23, R23, 16777216 ;  /* 0x4b8000001717b820 */ /* 0x000fe20000400000 */
[----:B------:R-:W-:Y:S01]  /*0610*/  @!P3 FMUL R25, R25, 16777216 ;  /* 0x4b8000001919b820 */ /* 0x000fe20000400000 */
[----:B------:R-:W-:Y:S01]  /*0620*/  @!P3 FMUL R26, R26, 16777216 ;  /* 0x4b8000001a1ab820 */ /* 0x000fe20000400000 */
[----:B------:R-:W-:Y:S01]  /*0630*/  @!P3 FMUL R16, R16, 16777216 ;  /* 0x4b8000001010b820 */ /* 0x000fe20000400000 */
[----:B------:R-:W-:Y:S01]  /*0640*/  @!P3 FMUL R12, R12, 16777216 ;  /* 0x4b8000000c0cb820 */ /* 0x000fe20000400000 */
[----:B------:R-:W-:Y:S01]  /*0650*/  @!P3 FMUL R6, R6, 16777216 ;  /* 0x4b8000000606b820 */ /* 0x000fe20000400000 */
[C-C-:B------:R-:W-:Y:S01]  /*0660*/  FFMA R36, R32.reuse, R36, -R3.reuse ;  /* 0x0000002420247223 */ /* 0x140fe20000000803 */
[----:B------:R-:W-:Y:S01]  /*0670*/  FFMA R31, R32, R22, -R3 ;  /* 0x00000016201f7223 */ /* 0x000fe20000000803 */
[----:B------:R-:W-:Y:S01]  /*0680*/  PRMT R9, R8, 0x5410, R9 ;  /* 0x0000541008097816 */ /* 0x000fe20000000009 */
[----:B------:R1:W-:Y:S01]  /*0690*/  FRND.FTZ.FLOOR R22, R37 ;  /* 0x0000002500167307 */ /* 0x0003e20000215000 */
[----:B------:R-:W-:Y:S01]  /*06a0*/  PRMT R10, R7, 0x5410, R10 ;  /* 0x00005410070a7816 */ /* 0x000fe2000000000a */
[C-C-:B------:R-:W-:Y:S01]  /*06b0*/  FFMA R24, R32.reuse, R24, -R3.reuse ;  /* 0x0000001820187223 */ /* 0x140fe20000000803 */
[C-C-:B------:R-:W-:Y:S01]  /*06c0*/  FFMA R30, R32.reuse, R30, -R3.reuse ;  /* 0x0000001e201e7223 */ /* 0x140fe20000000803 */
[C-C-:B------:R-:W-:Y:S01]  /*06d0*/  FFMA R33, R32.reuse, R33, -R3.reuse ;  /* 0x0000002120217223 */ /* 0x140fe20000000803 */
[C-C-:B------:R-:W-:Y:S01]  /*06e0*/  FFMA R23, R32.reuse, R23, -R3.reuse ;  /* 0x0000001720177223 */ /* 0x140fe20000000803 */
[C-C-:B------:R-:W-:Y:S01]  /*06f0*/  FFMA R25, R32.reuse, R25, -R3.reuse ;  /* 0x0000001920197223 */ /* 0x140fe20000000803 */
[C-C-:B------:R-:W-:Y:S01]  /*0700*/  FFMA R26, R32.reuse, R26, -R3.reuse ;  /* 0x0000001a201a7223 */ /* 0x140fe20000000803 */
[C-C-:B------:R-:W-:Y:S01]  /*0710*/  FFMA R28, R32.reuse, R16, -R3.reuse ;  /* 0x00000010201c7223 */ /* 0x140fe20000000803 */
[C-C-:B------:R-:W-:Y:S01]  /*0720*/  FFMA R35, R32.reuse, R12, -R3.reuse ;  /* 0x0000000c20237223 */ /* 0x140fe20000000803 */
[----:B------:R-:W-:Y:S01]  /*0730*/  FFMA R42, R32, R6, -R3 ;  /* 0x00000006202a7223 */ /* 0x000fe20000000803 */
[----:B-1----:R-:W-:Y:S01]  /*0740*/  IMAD.MOV.U32 R37, RZ, RZ, RZ ;  /* 0x000000ffff257224 */ /* 0x002fe200078e00ff */
[----:B------:R-:W-:Y:S01]  /*0750*/  FSETP.GEU.AND P3, PT, R27, RZ, PT ;  /* 0x000000ff1b00720b */ /* 0x000fe20003f6e000 */
[----:B------:R-:W-:Y:S01]  /*0760*/  @!P0 IMAD.MOV R37, RZ, RZ, -0x1 ;  /* 0xffffffffff258424 */ /* 0x000fe200078e02ff */
[----:B------:R-:W-:Y:S01]  /*0770*/  SEL R32, RZ, 0x1, !P0 ;  /* 0x00000001ff207807 */ /* 0x000fe20004000000 */
[----:B------:R-:W-:Y:S01]  /*0780*/  FADD R40, |R31|, 0.5 ;  /* 0x3f0000001f287421 */ /* 0x000fe20000000200 */
[----:B------:R-:W-:Y:S01]  /*0790*/  FSETP.GT.AND P0, PT, R36, RZ, PT ;  /* 0x000000ff2400720b */ /* 0x000fe20003f04000 */
[----:B------:R-:W-:-:S02]  /*07a0*/  VIADD.16x2 R9, R9, R10 ;  /* 0x0000000a09097236 */ /* 0x000fc40000000200 */
[----:B------:R-:W-:Y:S01]  /*07b0*/  FADD R10, |R34|, 0.5 ;  /* 0x3f000000220a7421 */ /* 0x000fe20000000200 */
[----:B0-----:R-:W-:Y:S01]  /*07c0*/  FADD R15, |R27|, 0.5 ;  /* 0x3f0000001b0f7421 */ /* 0x001fe20000000200 */
[----:B------:R0:W-:Y:S01]  /*07d0*/  FRND.FTZ.FLOOR R16, R40 ;  /* 0x0000002800107307 */ /* 0x0001e20000215000 */
[----:B------:R-:W-:Y:S02]  /*07e0*/  IMAD.MOV.U32 R34, RZ, RZ, RZ ;  /* 0x000000ffff227224 */ /* 0x000fe400078e00ff */
[----:B------:R-:W-:Y:S01]  /*07f0*/  FADD R41, |R28|, 0.5 ;  /* 0x3f0000001c297421 */ /* 0x000fe20000000200 */
[----:B------:R-:W-:Y:S01]  /*0800*/  @P2 IMAD.MOV R37, RZ, RZ, R32 ;  /* 0x000000ffff252224 */ /* 0x000fe200078e0220 */
[----:B------:R-:W-:Y:S01]  /*0810*/  FSETP.GEU.AND P2, PT, R36, RZ, PT ;  /* 0x000000ff2400720b */ /* 0x000fe20003f4e000 */
[----:B------:R-:W-:Y:S01]  /*0820*/  @!P1 IMAD.MOV R34, RZ, RZ, -0x1 ;  /* 0xffffffffff229424 */ /* 0x000fe200078e02ff */
[----:B------:R-:W-:Y:S01]  /*0830*/  SEL R32, RZ, 0x1, !P1 ;  /* 0x00000001ff207807 */ /* 0x000fe20004800000 */
[----:B------:R-:W-:Y:S01]  /*0840*/  FADD R18, |R24|, 0.5 ;  /* 0x3f00000018127421 */ /* 0x000fe20000000200 */
[C---:B------:R-:W-:Y:S01]  /*0850*/  FSETP.GT.AND P1, PT, R33.reuse, RZ, PT ;  /* 0x000000ff2100720b */ /* 0x040fe20003f24000 */
[----:B0-----:R-:W-:Y:S01]  /*0860*/  FADD R40, |R42|, 0.5 ;  /* 0x3f0000002a287421 */ /* 0x001fe20000000200 */
[----:B------:R-:W-:Y:S01]  /*0870*/  I2F.S16 R7, R9 ;  /* 0x0000000900077306 */ /* 0x000fe20000101400 */
[----:B------:R-:W-:Y:S01]  /*0880*/  @P3 IMAD.MOV R34, RZ, RZ, R32 ;  /* 0x000000ffff223224 */ /* 0x000fe200078e0220 */
[----:B------:R-:W-:-:S06]  /*0890*/  FSETP.GEU.AND P3, PT, R33, RZ, PT ;  /* 0x000000ff2100720b */ /* 0x000fcc0003f6e000 */
[----:B------:R-:W-:Y:S01]  /*08a0*/  I2F.S16 R8, R9.H1 ;  /* 0x1000000900087306 */ /* 0x000fe20000101400 */
[----:B------:R-:W-:-:S07]  /*08b0*/  FSETP.GEU.AND P5, PT, R30, RZ, PT ;  /* 0x000000ff1e00720b */ /* 0x000fce0003fae000 */
[----:B------:R-:W-:Y:S08]  /*08c0*/  FRND.FTZ.FLOOR R9, R15 ;  /* 0x0000000f00097307 */ /* 0x000ff00000215000 */
[----:B------:R-:W-:Y:S08]  /*08d0*/  FRND.FTZ.FLOOR R12, R41 ;  /* 0x00000029000c7307 */ /* 0x000ff00000215000 */
[----:B------:R0:W-:Y:S08]  /*08e0*/  FRND.FTZ.FLOOR R27, R40 ;  /* 0x00000028001b7307 */ /* 0x0001f00000215000 */
[----:B------:R1:W-:Y:S01]  /*08f0*/  FRND.FTZ.FLOOR R15, R18 ;  /* 0x00000012000f7307 */ /* 0x0003e20000215000 */
[----:B0-----:R-:W-:-:S02]  /*0900*/  CS2R R40, SRZ ;  /* 0x0000000000287805 */ /* 0x001fc4000001ff00 */
[----:B------:R-:W-:Y:S02]  /*0910*/  @!P0 IMAD.MOV R41, RZ, RZ, -0x1 ;  /* 0xffffffffff298424 */ /* 0x000fe400078e02ff */
[----:B-1----:R-:W-:Y:S01]  /*0920*/  FADD R18, |R33|, 0.5 ;  /* 0x3f00000021127421 */ /* 0x002fe20000000200 */
[----:B------:R-:W-:Y:S02]  /*0930*/  SEL R33, RZ, 0x1, !P0 ;  /* 0x00000001ff217807 */ /* 0x000fe40004000000 */
[----:B------:R-:W-:Y:S01]  /*0940*/  FSETP.GT.AND P0, PT, R30, RZ, PT ;  /* 0x000000ff1e00720b */ /* 0x000fe20003f04000 */
[----:B------:R-:W-:Y:S01]  /*0950*/  @!P1 IMAD.MOV R40, RZ, RZ, -0x1 ;  /* 0xffffffffff289424 */ /* 0x000fe200078e02ff */
[C---:B------:R-:W-:Y:S01]  /*0960*/  FSETP.GT.AND P4, PT, R24.reuse, RZ, PT ;  /* 0x000000ff1800720b */ /* 0x040fe20003f84000 */
[----:B------:R-:W-:Y:S01]  /*0970*/  @P2 IMAD.MOV R41, RZ, RZ, R33 ;  /* 0x000000ffff292224 */ /* 0x000fe200078e0221 */
[----:B------:R-:W-:Y:S01]  /*0980*/  SEL R33, RZ, 0x1, !P1 ;  /* 0x00000001ff217807 */ /* 0x000fe20004800000 */
[----:B------:R-:W-:Y:S01]  /*0990*/  FADD R39, |R35|, 0.5 ;  /* 0x3f00000023277421 */ /* 0x000fe20000000200 */
[----:B------:R-:W-:-:S02]  /*09a0*/  FSETP.GEU.AND P1, PT, R24, RZ, PT ;  /* 0x000000ff1800720b */ /* 0x000fc40003f2e000 */
[----:B------:R-:W-:Y:S02]  /*09b0*/  FSETP.GT.AND P2, PT, R42, RZ, PT ;  /* 0x000000ff2a00720b */ /* 0x000fe40003f44000 */
[----:B------:R-:W-:Y:S01]  /*09c0*/  SEL R24, RZ, 0x1, !P0 ;  /* 0x00000001ff187807 */ /* 0x000fe20004000000 */
[----:B------:R0:W-:Y:S01]  /*09d0*/  FRND.FTZ.FLOOR R6, R39 ;  /* 0x0000002700067307 */ /* 0x0001e20000215000 */
[----:B------:R-:W-:Y:S02]  /*09e0*/  @P3 IMAD.MOV R40, RZ, RZ, R33 ;  /* 0x000000ffff283224 */ /* 0x000fe400078e0221 */
[----:B------:R-:W-:Y:S01]  /*09f0*/  FADD R14, |R11|, 0.5 ;  /* 0x3f0000000b0e7421 */ /* 0x000fe20000000200 */
[----:B------:R-:W-:Y:S01]  /*0a00*/  FADD R11, |R13|, 0.5 ;  /* 0x3f0000000d0b7421 */ /* 0x000fe20000000200 */
[----:B------:R-:W-:Y:S01]  /*0a10*/  FADD R17, |R30|, 0.5 ;  /* 0x3f0000001e117421 */ /* 0x000fe20000000200 */
[----:B0-----:R-:W-:Y:S02]  /*0a20*/  IMAD.MOV.U32 R39, RZ, RZ, RZ ;  /* 0x000000ffff277224 */ /* 0x001fe400078e00ff */
[----:B------:R-:W-:-:S02]  /*0a30*/  @!P0 IMAD.MOV R39, RZ, RZ, -0x1 ;  /* 0xffffffffff278424 */ /* 0x000fc400078e02ff */
[----:B------:R-:W-:Y:S01]  /*0a40*/  @P5 IMAD.MOV R39, RZ, RZ, R24 ;  /* 0x000000ffff275224 */ /* 0x000fe200078e0218 */
[----:B------:R-:W-:Y:S01]  /*0a50*/  SEL R24, RZ, 0x1, !P4 ;  /* 0x00000001ff187807 */ /* 0x000fe20006000000 */
[----:B------:R-:W-:Y:S01]  /*0a60*/  FADD R13, |R36|, 0.5 ;  /* 0x3f000000240d7421 */ /* 0x000fe20000000200 */
[----:B------:R-:W-:Y:S01]  /*0a70*/  FSETP.GEU.AND P3, PT, R42, RZ, PT ;  /* 0x000000ff2a00720b */ /* 0x000fe20003f6e000 */
[----:B------:R-:W-:Y:S01]  /*0a80*/  I2F.S16 R30, R41 ;  /* 0x00000029001e7306 */ /* 0x000fe20000101400 */
[----:B------:R-:W-:Y:S02]  /*0a90*/  IMAD.MOV.U32 R36, RZ, RZ, RZ ;  /* 0x000000ffff247224 */ /* 0x000fe400078e00ff */
[----:B------:R-:W-:Y:S01]  /*0aa0*/  @!P4 IMAD.MOV R36, RZ, RZ, -0x1 ;  /* 0xffffffffff24c424 */ /* 0x000fe200078e02ff */
[----:B------:R-:W-:Y:S01]  /*0ab0*/  FSETP.GT.AND P5, PT, R31, RZ, PT ;  /* 0x000000ff1f00720b */ /* 0x000fe20003fa4000 */
[----:B------:R-:W-:-:S03]  /*0ac0*/  @P1 IMAD.MOV R36, RZ, RZ, R24 ;  /* 0x000000ffff241224 */ /* 0x000fc600078e0218 */
[----:B------:R0:W-:Y:S01]  /*0ad0*/  I2F.S16 R33, R40 ;  /* 0x0000002800217306 */ /* 0x0001e20000101400 */
[C---:B------:R-:W-:Y:S02]  /*0ae0*/  FSETP.GT.AND P1, PT, R29.reuse, RZ, PT ;  /* 0x000000ff1d00720b */ /* 0x040fe40003f24000 */
[----:B------:R-:W-:Y:S02]  /*0af0*/  SEL R24, RZ, 0x1, !P2 ;  /* 0x00000001ff187807 */ /* 0x000fe40005000000 */
[----:B0-----:R-:W-:Y:S02]  /*0b00*/  CS2R R40, SRZ ;  /* 0x0000000000287805 */ /* 0x001fe4000001ff00 */
[----:B------:R-:W-:Y:S01]  /*0b10*/  @!P2 IMAD.MOV R41, RZ, RZ, -0x1 ;  /* 0xffffffffff29a424 */ /* 0x000fe200078e02ff */
[----:B------:R-:W-:Y:S02]  /*0b20*/  FSETP.GEU.AND P2, PT, R29, RZ, PT ;  /* 0x000000ff1d00720b */ /* 0x000fe40003f4e000 */
[----:B------:R-:W-:Y:S01]  /*0b30*/  FSETP.GEU.AND P0, PT, R31, RZ, PT ;  /* 0x000000ff1f00720b */ /* 0x000fe20003f0e000 */
[C---:B------:R-:W-:Y:S01]  /*0b40*/  FADD R20, |R25|.reuse, 0.5 ;  /* 0x3f00000019147421 */ /* 0x040fe20000000200 */
[C---:B------:R-:W-:Y:S01]  /*0b50*/  FSETP.GT.AND P4, PT, R25.reuse, RZ, PT ;  /* 0x000000ff1900720b */ /* 0x040fe20003f84000 */
[----:B------:R-:W-:Y:S01]  /*0b60*/  FRND.FTZ.FLOOR R10, R10 ;  /* 0x0000000a000a7307 */ /* 0x000fe20000215000 */
[----:B------:R-:W-:Y:S01]  /*0b70*/  FSETP.GEU.AND P6, PT, R25, RZ, PT ;  /* 0x000000ff1900720b */ /* 0x000fe20003fce000 */
[----:B------:R-:W-:Y:S01]  /*0b80*/  @P3 IMAD.MOV R41, RZ, RZ, R24 ;  /* 0x000000ffff293224 */ /* 0x000fe200078e0218 */
[----:B------:R-:W-:-:S02]  /*0b90*/  SEL R25, RZ, 0x1, !P1 ;  /* 0x00000001ff197807 */ /* 0x000fc40004800000 */
[----:B------:R-:W-:-:S03]  /*0ba0*/  FSETP.GT.AND P3, PT, R23, RZ, PT ;  /* 0x000000ff1700720b */ /* 0x000fc60003f64000 */
[----:B------:R-:W0:Y:S01]  /*0bb0*/  I2F.S16 R37, R37 ;  /* 0x0000002500257306 */ /* 0x000e220000101400 */
[----:B------:R-:W-:Y:S01]  /*0bc0*/  IMAD.MOV.U32 R31, RZ, RZ, RZ ;  /* 0x000000ffff1f7224 */ /* 0x000fe200078e00ff */
[----:B------:R-:W-:Y:S01]  /*0bd0*/  SEL R29, RZ, 0x1, !P5 ;  /* 0x00000001ff1d7807 */ /* 0x000fe20006800000 */
[----:B------:R-:W-:Y:S01]  /*0be0*/  @!P5 IMAD.MOV R40, RZ, RZ, -0x1 ;  /* 0xffffffffff28d424 */ /* 0x000fe200078e02ff */
[----:B------:R-:W-:Y:S01]  /*0bf0*/  FSETP.GEU.AND P5, PT, R23, RZ, PT ;  /* 0x000000ff1700720b */ /* 0x000fe20003fae000 */
[----:B------:R-:W-:Y:S02]  /*0c00*/  @!P1 IMAD.MOV R31, RZ, RZ, -0x1 ;  /* 0xffffffffff1f9424 */ /* 0x000fe400078e02ff */
[----:B------:R-:W-:Y:S01]  /*0c10*/  @P2 IMAD.MOV R31, RZ, RZ, R25 ;  /* 0x000000ffff1f2224 */ /* 0x000fe200078e0219 */
[----:B------:R-:W1:Y:S01]  /*0c20*/  FRND.FTZ.FLOOR R14, R14 ;  /* 0x0000000e000e7307 */ /* 0x000e620000215000 */
[----:B------:R-:W-:Y:S02]  /*0c30*/  FSETP.GT.AND P2, PT, R35, RZ, PT ;  /* 0x000000ff2300720b */ /* 0x000fe40003f44000 */
[----:B------:R-:W-:Y:S01]  /*0c40*/  SEL R25, RZ, 0x1, !P4 ;  /* 0x00000001ff197807 */ /* 0x000fe20006000000 */
[----:B------:R-:W-:Y:S01]  /*0c50*/  @P0 IMAD.MOV R40, RZ, RZ, R29 ;  /* 0x000000ffff280224 */ /* 0x000fe200078e021d */
[----:B------:R-:W-:Y:S01]  /*0c60*/  FSETP.GT.AND P0, PT, R26, RZ, PT ;  /* 0x000000ff1a00720b */ /* 0x000fe20003f04000 */
[----:B------:R-:W-:-:S02]  /*0c70*/  IMAD.MOV.U32 R29, RZ, RZ, RZ ;  /* 0x000000ffff1d7224 */ /* 0x000fc400078e00ff */
[----:B------:R-:W2:Y:S01]  /*0c80*/  FRND.FTZ.FLOOR R11, R11 ;  /* 0x0000000b000b7307 */ /* 0x000ea20000215000 */
[C---:B------:R-:W-:Y:S01]  /*0c90*/  FSETP.GEU.AND P1, PT, R26.reuse, RZ, PT ;  /* 0x000000ff1a00720b */ /* 0x040fe20003f2e000 */
[----:B------:R-:W-:Y:S02]  /*0ca0*/  @!P4 IMAD.MOV R29, RZ, RZ, -0x1 ;  /* 0xffffffffff1dc424 */ /* 0x000fe400078e02ff */
[----:B------:R-:W-:Y:S01]  /*0cb0*/  FADD R21, |R26|, 0.5 ;  /* 0x3f0000001a157421 */ /* 0x000fe20000000200 */
[----:B------:R-:W-:Y:S01]  /*0cc0*/  @P6 IMAD.MOV R29, RZ, RZ, R25 ;  /* 0x000000ffff1d6224 */ /* 0x000fe200078e0219 */
[----:B------:R-:W-:Y:S01]  /*0cd0*/  SEL R25, RZ, 0x1, !P3 ;  /* 0x00000001ff197807 */ /* 0x000fe20005800000 */
[----:B------:R-:W-:Y:S02]  /*0ce0*/  IMAD.MOV.U32 R26, RZ, RZ, RZ ;  /* 0x000000ffff1a7224 */ /* 0x000fe400078e00ff */
[----:B0-----:R-:W-:Y:S01]  /*0cf0*/  FMUL R10, R37, R10 ;  /* 0x0000000a250a7220 */ /* 0x001fe20000400000 */
[----:B------:R-:W-:Y:S01]  /*0d00*/  @!P3 IMAD.MOV R26, RZ, RZ, -0x1 ;  /* 0xffffffffff1ab424 */ /* 0x000fe200078e02ff */
[----:B------:R-:W-:Y:S01]  /*0d10*/  FSETP.GEU.AND P3, PT, R35, RZ, PT ;  /* 0x000000ff2300720b */ /* 0x000fe20003f6e000 */
[----:B------:R-:W-:Y:S01]  /*0d20*/  FADD R19, |R23|, 0.5 ;  /* 0x3f00000017137421 */ /* 0x000fe20000000200 */
[----:B------:R-:W0:Y:S01]  /*0d30*/  I2F.S16 R32, R34 ;  /* 0x0000002200207306 */ /* 0x000e220000101400 */
[----:B------:R-:W-:Y:S01]  /*0d40*/  @P5 IMAD.MOV R26, RZ, RZ, R25 ;  /* 0x000000ffff1a5224 */ /* 0x000fe200078e0219 */
[----:B------:R-:W-:Y:S01]  /*0d50*/  SEL R25, RZ, 0x1, !P0 ;  /* 0x00000001ff197807 */ /* 0x000fe20004000000 */
[----:B-1----:R-:W-:Y:S01]  /*0d60*/  FMUL R14, R14, R7 ;  /* 0x000000070e0e7220 */ /* 0x002fe20000400000 */
[----:B------:R-:W-:-:S04]  /*0d70*/  FSETP.GT.AND P4, PT, R28, RZ, PT ;  /* 0x000000ff1c00720b */ /* 0x000fc80003f84000 */
[----:B------:R1:W-:Y:S01]  /*0d80*/  I2F.S16 R23, R40 ;  /* 0x0000002800177306 */ /* 0x0003e20000101400 */
[----:B------:R-:W-:Y:S01]  /*0d90*/  FSETP.GEU.AND P6, PT, R28, RZ, PT ;  /* 0x000000ff1c00720b */ /* 0x000fe20003fce000 */
[----:B------:R-:W-:Y:S02]  /*0da0*/  IMAD.MOV.U32 R28, RZ, RZ, RZ ;  /* 0x000000ffff1c7224 */ /* 0x000fe400078e00ff */
[----:B--2---:R-:W-:-:S04]  /*0db0*/  FMUL R8, R11, R8 ;  /* 0x000000080b087220 */ /* 0x004fc80000400000 */
[----:B------:R2:W-:Y:S01]  /*0dc0*/  I2F.S16 R34, R39 ;  /* 0x0000002700227306 */ /* 0x0005e20000101400 */
[----:B-1----:R-:W-:Y:S02]  /*0dd0*/  IMAD.MOV.U32 R40, RZ, RZ, RZ ;  /* 0x000000ffff287224 */ /* 0x002fe400078e00ff */
[----:B------:R-:W-:Y:S02]  /*0de0*/  @!P2 IMAD.MOV R40, RZ, RZ, -0x1 ;  /* 0xffffffffff28a424 */ /* 0x000fe400078e02ff */
[----:B------:R-:W-:Y:S01]  /*0df0*/  @!P0 IMAD.MOV R28, RZ, RZ, -0x1 ;  /* 0xffffffffff1c8424 */ /* 0x000fe200078e02ff */
[----:B--2---:R-:W-:Y:S02]  /*0e00*/  SEL R39, RZ, 0x1, !P2 ;  /* 0x00000001ff277807 */ /* 0x004fe40005000000 */
[-C--:B------:R-:W-:Y:S01]  /*0e10*/  FSETP.GT.AND P2, PT, R10, R4.reuse, PT ;  /* 0x000000040a00720b */ /* 0x080fe20003f44000 */
[----:B------:R-:W-:Y:S01]  /*0e20*/  @P1 IMAD.MOV R28, RZ, RZ, R25 ;  /* 0x000000ffff1c1224 */ /* 0x000fe200078e0219 */
[-C--:B------:R-:W-:Y:S01]  /*0e30*/  FSETP.GT.AND P1, PT, R14, R4.reuse, PT ;  /* 0x000000040e00720b */ /* 0x080fe20003f24000 */
[----:B------:R-:W-:Y:S01]  /*0e40*/  @P3 IMAD.MOV R40, RZ, RZ, R39 ;  /* 0x000000ffff283224 */ /* 0x000fe200078e0227 */
[----:B------:R-:W-:Y:S01]  /*0e50*/  FSETP.GT.AND P0, PT, R8, R4, PT ;  /* 0x000000040800720b */ /* 0x000fe20003f04000 */
[----:B------:R-:W1:Y:S01]  /*0e60*/  I2F.S16 R36, R36 ;  /* 0x0000002400247306 */ /* 0x000e620000101400 */
[----:B------:R-:W-:Y:S01]  /*0e70*/  FSETP.NAN.AND P3, PT, R10, R10, PT ;  /* 0x0000000a0a00720b */ /* 0x000fe20003f68000 */
[----:B------:R-:W-:-:S02]  /*0e80*/  IMAD.MOV.U32 R35, RZ, RZ, RZ ;  /* 0x000000ffff237224 */ /* 0x000fc400078e00ff */
[----:B------:R-:W-:-:S04]  /*0e90*/  @!P4 IMAD.MOV R35, RZ, RZ, -0x1 ;  /* 0xffffffffff23c424 */ /* 0x000fc800078e02ff */
[----:B------:R-:W2:Y:S01]  /*0ea0*/  FRND.FTZ.FLOOR R17, R17 ;  /* 0x0000001100117307 */ /* 0x000ea20000215000 */
[----:B------:R-:W-:Y:S01]  /*0eb0*/  @!P2 FSEL R10, R10, R4, P3 ;  /* 0x000000040a0aa208 */ /* 0x000fe20001800000 */
[----:B0-----:R-:W-:-:S06]  /*0ec0*/  FMUL R32, R32, R9 ;  /* 0x0000000920207220 */ /* 0x001fcc0000400000 */
[----:B------:R-:W-:Y:S01]  /*0ed0*/  I2F.S16 R24, R41 ;  /* 0x0000002900187306 */ /* 0x000fe20000101400 */
[----:B------:R-:W-:Y:S02]  /*0ee0*/  FSETP.GEU.AND P3, PT, R10, R5, PT ;  /* 0x000000050a00720b */ /* 0x000fe40003f6e000 */
[----:B------:R-:W-:-:S05]  /*0ef0*/  FSETP.NAN.AND P2, PT, R8, R8, PT ;  /* 0x000000080800720b */ /* 0x000fca0003f48000 */
[----:B------:R0:W-:Y:S01]  /*0f00*/  I2F.S16 R41, R31 ;  /* 0x0000001f00297306 */ /* 0x0001e20000101400 */
[----:B------:R-:W-:Y:S02]  /*0f10*/  @!P0 FSEL R8, R8, R4, P2 ;  /* 0x0000000408088208 */ /* 0x000fe40001000000 */
[----:B0-----:R-:W-:-:S05]  /*0f20*/  SEL R31, RZ, 0x1, !P4 ;  /* 0x00000001ff1f7807 */ /* 0x001fca0006000000 */
[----:B------:R-:W0:Y:S01]  /*0f30*/  FRND.FTZ.FLOOR R18, R18 ;  /* 0x0000001200127307 */ /* 0x000e220000215000 */
[----:B------:R-:W-:-:S04]  /*0f40*/  FSETP.NAN.AND P4, PT, R14, R14, PT ;  /* 0x0000000e0e00720b */ /* 0x000fc80003f88000 */
[----:B------:R-:W-:-:S03]  /*0f50*/  @!P1 FSEL R14, R14, R4, P4 ;  /* 0x000000040e0e9208 */ /* 0x000fc60002000000 */
[----:B------:R-:W3:Y:S01]  /*0f60*/  FRND.FTZ.FLOOR R13, R13 ;  /* 0x0000000d000d7307 */ /* 0x000ee20000215000 */
[----:B------:R-:W-:Y:S02]  /*0f70*/  FSETP.GT.AND P4, PT, R32, R4, PT ;  /* 0x000000042000720b */ /* 0x000fe40003f84000 */
[----:B------:R-:W-:-:S05]  /*0f80*/  FSETP.GEU.AND P0, PT, R14, R5, PT ;  /* 0x000000050e00720b */ /* 0x000fca0003f0e000 */
[----:B------:R-:W-:Y:S01]  /*0f90*/  FRND.FTZ.FLOOR R19, R19 ;  /* 0x0000001300137307 */ /* 0x000fe20000215000 */
[----:B------:R-:W-:Y:S02]  /*0fa0*/  @P6 IMAD.MOV R35, RZ, RZ, R31 ;  /* 0x000000ffff236224 */ /* 0x000fe400078e021f */
[----:B-1----:R-:W-:-:S05]  /*0fb0*/  FMUL R36, R15, R36 ;  /* 0x000000240f247220 */ /* 0x002fca0000400000 */
[----:B------:R-:W1:Y:S01]  /*0fc0*/  I2F.S16 R26, R26 ;  /* 0x0000001a001a7306 */ /* 0x000e620000101400 */
[----:B--2---:R-:W-:Y:S01]  /*0fd0*/  FMUL R34, R17, R34 ;  /* 0x0000002211227220 */ /* 0x004fe20000400000 */
[----:B------:R-:W-:Y:S02]  /*0fe0*/  FSETP.NAN.AND P6, PT, R10, R10, PT ;  /* 0x0000000a0a00720b */ /* 0x000fe40003fc8000 */
[----:B------:R-:W-:-:S04]  /*0ff0*/  FSETP.GEU.AND P1, PT, R8, R5, PT ;  /* 0x000000050800720b */ /* 0x000fc80003f2e000 */
[----:B------:R-:W-:Y:S01]  /*1000*/  FRND.FTZ.FLOOR R20, R20 ;  /* 0x0000001400147307 */ /* 0x000fe20000215000 */
[----:B0-----:R-:W-:Y:S01]  /*1010*/  FMUL R18, R33, R18 ;  /* 0x0000001221127220 */ /* 0x001fe20000400000 */
[----:B------:R-:W-:-:S06]  /*1020*/  FSETP.NAN.AND P5, PT, R32, R32, PT ;  /* 0x000000202000720b */ /* 0x000fcc0003fa8000 */
[----:B------:R-:W0:Y:S01]  /*1030*/  I2F.S16 R29, R29 ;  /* 0x0000001d001d7306 */ /* 0x000e220000101400 */
[----:B------:R-:W-:Y:S01]  /*1040*/  FSETP.GT.AND P2, PT, R36, R4, PT ;  /* 0x000000042400720b */ /* 0x000fe20003f44000 */
[----:B---3--:R-:W-:Y:S01]  /*1050*/  FMUL R30, R13, R30 ;  /* 0x0000001e0d1e7220 */ /* 0x008fe20000400000 */
[----:B------:R-:W-:-:S05]  /*1060*/  @P3 FSEL R10, R10, R5, P6 ;  /* 0x000000050a0a3208 */ /* 0x000fca0003000000 */
[----:B------:R-:W-:Y:S01]  /*1070*/  FRND.FTZ.FLOOR R21, R21 ;  /* 0x0000001500157307 */ /* 0x000fe20000215000 */
[----:B------:R-:W-:-:S07]  /*1080*/  FSETP.GT.AND P3, PT, R34, R4, PT ;  /* 0x000000042200720b */ /* 0x000fce0003f64000 */
[----:B------:R-:W2:Y:S01]  /*1090*/  I2F.S16 R28, R28 ;  /* 0x0000001c001c7306 */ /* 0x000ea20000101400 */
[----:B------:R-:W-:Y:S01]  /*10a0*/  FSETP.NAN.AND P6, PT, R14, R14, PT ;  /* 0x0000000e0e00720b */ /* 0x000fe20003fc8000 */
[----:B-1----:R-:W-:Y:S01]  /*10b0*/  FMUL R26, R19, R26 ;  /* 0x0000001a131a7220 */ /* 0x002fe20000400000 */
[-C--:B------:R-:W-:Y:S02]  /*10c0*/  @!P4 FSEL R32, R32, R4.reuse, P5 ;  /* 0x000000042020c208 */ /* 0x080fe40002800000 */
[----:B------:R-:W-:Y:S02]  /*10d0*/  FSETP.GT.AND P5, PT, R18, R4, PT ;  /* 0x000000041200720b */ /* 0x000fe40003fa4000 */
[----:B------:R-:W-:Y:S02]  /*10e0*/  FSETP.NAN.AND P4, PT, R8, R8, PT ;  /* 0x000000080800720b */ /* 0x000fe40003f88000 */
[----:B------:R-:W-:Y:S02]  /*10f0*/  @P0 FSEL R14, R14, R5, P6 ;  /* 0x000000050e0e0208 */ /* 0x000fe40003000000 */
[----:B------:R-:W-:Y:S01]  /*1100*/  FSETP.GT.AND P0, PT, R30, R4, PT ;  /* 0x000000041e00720b */ /* 0x000fe20003f04000 */
[----:B------:R-:W1:Y:S01]  /*1110*/  I2F.S16 R35, R35 ;  /* 0x0000002300237306 */ /* 0x000e620000101400 */
[----:B0-----:R-:W-:Y:S01]  /*1120*/  FMUL R20, R20, R29 ;  /* 0x0000001d14147220 */ /* 0x001fe20000400000 */
[----:B------:R-:W-:Y:S01]  /*1130*/  FSETP.NAN.AND P6, PT, R36, R36, PT ;  /* 0x000000242400720b */ /* 0x000fe20003fc8000 */
[----:B--2---:R-:W-:Y:S01]  /*1140*/  FMUL R28, R21, R28 ;  /* 0x0000001c151c7220 */ /* 0x004fe20000400000 */
[----:B------:R-:W-:-:S02]  /*1150*/  @P1 FSEL R8, R8, R5, P4 ;  /* 0x0000000508081208 */ /* 0x000fc40002000000 */
[----:B------:R-:W-:Y:S02]  /*1160*/  FSETP.NAN.AND P4, PT, R34, R34, PT ;  /* 0x000000222200720b */ /* 0x000fe40003f88000 */
[-C--:B------:R-:W-:Y:S02]  /*1170*/  FSETP.GT.AND P1, PT, R26, R4.reuse, PT ;  /* 0x000000041a00720b */ /* 0x080fe40003f24000 */
[----:B------:R-:W-:Y:S01]  /*1180*/  @!P2 FSEL R36, R36, R4, P6 ;  /* 0x000000042424a208 */ /* 0x000fe20003000000 */
[----:B------:R-:W-:Y:S01]  /*1190*/  FMUL R16, R16, R23 ;  /* 0x0000001710107220 */ /* 0x000fe20000400000 */
[----:B------:R-:W-:Y:S02]  /*11a0*/  FSETP.NAN.AND P6, PT, R18, R18, PT ;  /* 0x000000121200720b */ /* 0x000fe40003fc8000 */
[-C--:B------:R-:W-:Y:S02]  /*11b0*/  FSETP.GT.AND P2, PT, R20, R4.reuse, PT ;  /* 0x000000041400720b */ /* 0x080fe40003f44000 */
[----:B------:R-:W-:Y:S01]  /*11c0*/  @!P3 FSEL R34, R34, R4, P4 ;  /* 0x000000042222b208 */ /* 0x000fe20002000000 */
[----:B------:R-:W0:Y:S01]  /*11d0*/  I2F.S16 R7, R40 ;  /* 0x0000002800077306 */ /* 0x000e220000101400 */
[----:B------:R-:W-:-:S02]  /*11e0*/  FSETP.NAN.AND P3, PT, R30, R30, PT ;  /* 0x0000001e1e00720b */ /* 0x000fc40003f68000 */
[-C--:B------:R-:W-:Y:S01]  /*11f0*/  FSETP.GT.AND P4, PT, R28, R4.reuse, PT ;  /* 0x000000041c00720b */ /* 0x080fe20003f84000 */
[----:B------:R-:W-:Y:S01]  /*1200*/  FMUL R22, R22, R41 ;  /* 0x0000002916167220 */ /* 0x000fe20000400000 */
[----:B------:R-:W-:Y:S02]  /*1210*/  @!P5 FSEL R18, R18, R4, P6 ;  /* 0x000000041212d208 */ /* 0x000fe40003000000 */
[----:B------:R-:W-:Y:S02]  /*1220*/  FSETP.NAN.AND P6, PT, R26, R26, PT ;  /* 0x0000001a1a00720b */ /* 0x000fe40003fc8000 */
[-C--:B------:R-:W-:Y:S02]  /*1230*/  @!P0 FSEL R30, R30, R4.reuse, P3 ;  /* 0x000000041e1e8208 */ /* 0x080fe40001800000 */
[-C--:B------:R-:W-:Y:S01]  /*1240*/  FSETP.GT.AND P0, PT, R16, R4.reuse, PT ;  /* 0x000000041000720b */ /* 0x080fe20003f04000 */
[----:B-1----:R-:W-:Y:S01]  /*1250*/  FMUL R12, R12, R35 ;  /* 0x000000230c0c7220 */ /* 0x002fe20000400000 */
[----:B------:R-:W-:Y:S01]  /*1260*/  FSETP.GT.AND P5, PT, R22, R4, PT ;  /* 0x000000041600720b */ /* 0x000fe20003fa4000 */
[----:B------:R-:W-:Y:S01]  /*1270*/  FMUL R24, R24, R27 ;  /* 0x0000001b18187220 */ /* 0x000fe20000400000 */
[----:B------:R-:W-:-:S02]  /*1280*/  FSETP.NAN.AND P3, PT, R20, R20, PT ;  /* 0x000000141400720b */ /* 0x000fc40003f68000 */
[----:B------:R-:W-:Y:S02]  /*1290*/  @!P1 FSEL R26, R26, R4, P6 ;  /* 0x000000041a1a9208 */ /* 0x000fe40003000000 */
[----:B------:R-:W-:Y:S02]  /*12a0*/  FSETP.NAN.AND P6, PT, R28, R28, PT ;  /* 0x0000001c1c00720b */ /* 0x000fe40003fc8000 */
[-C--:B------:R-:W-:Y:S02]  /*12b0*/  @!P2 FSEL R20, R20, R4.reuse, P3 ;  /* 0x000000041414a208 */ /* 0x080fe40001800000 */
[-C--:B------:R-:W-:Y:S02]  /*12c0*/  FSETP.GT.AND P2, PT, R12, R4.reuse, PT ;  /* 0x000000040c00720b */ /* 0x080fe40003f44000 */
[----:B------:R-:W-:Y:S02]  /*12d0*/  @!P4 FSEL R28, R28, R4, P6 ;  /* 0x000000041c1cc208 */ /* 0x000fe40003000000 */
[----:B------:R-:W-:-:S02]  /*12e0*/  FSETP.NAN.AND P3, PT, R16, R16, PT ;  /* 0x000000101000720b */ /* 0x000fc40003f68000 */
[----:B------:R-:W-:Y:S01]  /*12f0*/  FSETP.GT.AND P6, PT, R24, R4, PT ;  /* 0x000000041800720b */ /* 0x000fe20003fc4000 */
[----:B0-----:R-:W-:Y:S01]  /*1300*/  FMUL R40, R6, R7 ;  /* 0x0000000706287220 */ /* 0x001fe20000400000 */
[----:B------:R-:W-:Y:S02]  /*1310*/  FSETP.NAN.AND P1, PT, R22, R22, PT ;  /* 0x000000161600720b */ /* 0x000fe40003f28000 */
[-C--:B------:R-:W-:Y:S02]  /*1320*/  @!P0 FSEL R16, R16, R4.reuse, P3 ;  /* 0x0000000410108208 */ /* 0x080fe40001800000 */
[----:B------:R-:W-:Y:S01]  /*1330*/  FSETP.GEU.AND P3, PT, R32, R5, PT ;  /* 0x000000052000720b */ /* 0x000fe20003f6e000 */
[C---:B------:R-:W-:Y:S01]  /*1340*/  FADD R9, R3.reuse, R14 ;  /* 0x0000000e03097221 */ /* 0x040fe20000000000 */
[-C--:B------:R-:W-:Y:S01]  /*1350*/  @!P5 FSEL R22, R22, R4.reuse, P1 ;  /* 0x000000041616d208 */ /* 0x080fe20000800000 */
[----:B------:R-:W-:Y:S01]  /*1360*/  FADD R7, R3, R8 ;  /* 0x0000000803077221 */ /* 0x000fe20000000000 */
[----:B------:R-:W-:-:S02]  /*1370*/  FSETP.GT.AND P1, PT, R40, R4, PT ;  /* 0x000000042800720b */ /* 0x000fc40003f24000 */
[----:B------:R-:W-:Y:S02]  /*1380*/  FSETP.NAN.AND P4, PT, R12, R12, PT ;  /* 0x0000000c0c00720b */ /* 0x000fe40003f88000 */
[----:B------:R-:W-:Y:S01]  /*1390*/  FSETP.NAN.AND P5, PT, R24, R24, PT ;  /* 0x000000181800720b */ /* 0x000fe20003fa8000 */
[C---:B------:R-:W-:Y:S01]  /*13a0*/  FMUL R9, R0.reuse, R9 ;  /* 0x0000000900097220 */ /* 0x040fe20000400000 */
[----:B------:R-:W-:Y:S01]  /*13b0*/  FMUL R6, R0, R7 ;  /* 0x0000000700067220 */ /* 0x000fe20000400000 */
[-C--:B------:R-:W-:Y:S02]  /*13c0*/  @!P2 FSEL R12, R12, R4.reuse, P4 ;  /* 0x000000040c0ca208 */ /* 0x080fe40002000000 */
[----:B------:R-:W-:Y:S02]  /*13d0*/  @!P6 FSEL R24, R24, R4, P5 ;  /* 0x000000041818e208 */ /* 0x000fe40002800000 */
[----:B------:R-:W-:Y:S01]  /*13e0*/  FSETP.GEU.AND P4, PT, R30, R5, PT ;  /* 0x000000051e00720b */ /* 0x000fe20003f8e000 */
[----:B------:R-:W-:Y:S01]  /*13f0*/  FADD R7, R3, R10 ;  /* 0x0000000a03077221 */ /* 0x000fe20000000000 */
[----:B------:R-:W-:-:S02]  /*1400*/  FSETP.NAN.AND P5, PT, R32, R32, PT ;  /* 0x000000202000720b */ /* 0x000fc40003fa8000 */
[----:B------:R-:W-:Y:S02]  /*1410*/  FSETP.NAN.AND P0, PT, R40, R40, PT ;  /* 0x000000282800720b */ /* 0x000fe40003f08000 */
[----:B------:R-:W-:Y:S01]  /*1420*/  FSETP.GT.AND P2, PT, R6, R9, PT ;  /* 0x000000090600720b */ /* 0x000fe20003f44000 */
[----:B------:R-:W-:Y:S01]  /*1430*/  FMUL R7, R0, R7 ;  /* 0x0000000700077220 */ /* 0x000fe20000400000 */
[-C--:B------:R-:W-:Y:S02]  /*1440*/  @P3 FSEL R32, R32, R5.reuse, P5 ;  /* 0x0000000520203208 */ /* 0x080fe40002800000 */
[----:B------:R-:W-:Y:S02]  /*1450*/  @!P1 FSEL R40, R40, R4, P0 ;  /* 0x0000000428289208 */ /* 0x000fe40000000000 */
[----:B------:R-:W-:Y:S01]  /*1460*/  FSETP.GEU.AND P1, PT, R36, R5, PT ;  /* 0x000000052400720b */ /* 0x000fe20003f2e000 */
[----:B------:R-:W-:Y:S01]  /*1470*/  FADD R11, R3, R32 ;  /* 0x00000020030b7221 */ /* 0x000fe20000000000 */
[----:B------:R-:W-:-:S02]  /*1480*/  FSETP.NAN.AND P5, PT, R30, R30, PT ;  /* 0x0000001e1e00720b */ /* 0x000fc40003fa8000 */
[----:B------:R-:W-:Y:S02]  /*1490*/  FSETP.NAN.AND P0, PT, R7, R7, PT ;  /* 0x000000070700720b */ /* 0x000fe40003f08000 */
[----:B------:R-:W-:Y:S01]  /*14a0*/  FSETP.NAN.AND P3, PT, R6, R6, PT ;  /* 0x000000060600720b */ /* 0x000fe20003f68000 */
[----:B------:R-:W-:Y:S01]  /*14b0*/  FMUL R4, R0, R11 ;  /* 0x0000000b00047220 */ /* 0x000fe20000400000 */
[----:B------:R-:W-:Y:S02]  /*14c0*/  @P4 FSEL R30, R30, R5, P5 ;  /* 0x000000051e1e4208 */ /* 0x000fe40002800000 */
[----:B------:R-:W-:Y:S02]  /*14d0*/  @!P2 FSEL R6, R6, R9, P3 ;  /* 0x000000090606a208 */ /* 0x000fe40001800000 */
[----:B------:R-:W-:Y:S01]  /*14e0*/  FSETP.NAN.AND P5, PT, R36, R36, PT ;  /* 0x000000242400720b */ /* 0x000fe20003fa8000 */
[----:B------:R-:W-:Y:S01]  /*14f0*/  FADD R9, R3, R30 ;  /* 0x0000001e03097221 */ /* 0x000fe20000000000 */
[----:B------:R-:W-:-:S02]  /*1500*/  FSETP.GEU.AND P3, PT, R34, R5, PT ;  /* 0x000000052200720b */ /* 0x000fc40003f6e000 */
[----:B------:R-:W-:Y:S02]  /*1510*/  FSETP.NAN.AND P2, PT, R4, R4, PT ;  /* 0x000000040400720b */ /* 0x000fe40003f48000 */
[CC--:B------:R-:W-:Y:S01]  /*1520*/  FSETP.GT.AND P4, PT, R7.reuse, R6.reuse, PT ;  /* 0x000000060700720b */ /* 0x0c0fe20003f84000 */
[----:B------:R-:W-:Y:S01]  /*1530*/  FMUL R9, R0, R9 ;  /* 0x0000000900097220 */ /* 0x000fe20000400000 */
[-C--:B------:R-:W-:Y:S02]  /*1540*/  @P1 FSEL R36, R36, R5.reuse, P5 ;  /* 0x0000000524241208 */ /* 0x080fe40002800000 */
[----:B------:R-:W-:Y:S02]  /*1550*/  @!P0 FSEL R7, R7, R6, P4 ;  /* 0x0000000607078208 */ /* 0x000fe40002000000 */
[----:B------:R-:W-:Y:S01]  /*1560*/  FSETP.GEU.AND P1, PT, R18, R5, PT ;  /* 0x000000051200720b */ /* 0x000fe20003f2e000 */
[----:B------:R-:W-:Y:S01]  /*1570*/  FADD R11, R3, R36 ;  /* 0x00000024030b7221 */ /* 0x000fe20000000000 */
[----:B------:R-:W-:-:S02]  /*1580*/  FSETP.NAN.AND P5, PT, R34, R34, PT ;  /* 0x000000222200720b */ /* 0x000fc40003fa8000 */
[----:B------:R-:W-:Y:S02]  /*1590*/  FSETP.NAN.AND P0, PT, R9, R9, PT ;  /* 0x000000090900720b */ /* 0x000fe40003f08000 */
[----:B------:R-:W-:Y:S01]  /*15a0*/  FSETP.GT.AND P4, PT, R4, R7, PT ;  /* 0x000000070400720b */ /* 0x000fe20003f84000 */
[----:B------:R-:W-:Y:S01]  /*15b0*/  FMUL R6, R0, R11 ;  /* 0x0000000b00067220 */ /* 0x000fe20000400000 */
[----:B------:R-:W-:Y:S02]  /*15c0*/  @P3 FSEL R34, R34, R5, P5 ;  /* 0x0000000522223208 */ /* 0x000fe40002800000 */
[----:B------:R-:W-:Y:S02]  /*15d0*/  @!P2 FSEL R4, R4, R7, P4 ;  /* 0x000000070404a208 */ /* 0x000fe40002000000 */
[----:B------:R-:W-:Y:S01]  /*15e0*/  FSETP.GEU.AND P2, PT, R40, R5, PT ;  /* 0x000000052800720b */ /* 0x000fe20003f4e000 */
[----:B------:R-:W-:Y:S01]  /*15f0*/  FADD R7, R3, R34 ;  /* 0x0000002203077221 */ /* 0x000fe20000000000 */
[----:B------:R-:W-:-:S02]  /*1600*/  FSETP.NAN.AND P4, PT, R18, R18, PT ;  /* 0x000000121200720b */ /* 0x000fc40003f88000 */
        /* <DEDUP_REMOVED lines=45> */
[----:B------:R-:W-:Y:S01]  /*18e0*/  FSETP.NAN.AND P5, PT, R16, R16, PT ;  /* 0x000000101000720b */ /* 0x000fe20003fa8000 */
[----:B------:R-:W-:Y:S01]  /*18f0*/  FADD R9, R3, R22 ;  /* 0x0000001603097221 */ /* 0x000fe20000000000 */
[----:B------:R-:W-:-:S02]  /*1900*/  FSETP.NAN.AND P2, PT, R4, R4, PT ;  /* 0x000000040400720b */ /* 0x000fc40003f48000 */
[----:B------:R-:W-:Y:S02]  /*1910*/  FSETP.GEU.AND P3, PT, R12, R5, PT ;  /* 0x000000050c00720b */ /* 0x000fe40003f6e000 */
[CC--:B------:R-:W-:Y:S01]  /*1920*/  FSETP.GT.AND P4, PT, R7.reuse, R6.reuse, PT ;  /* 0x000000060700720b */ /* 0x0c0fe20003f84000 */
[----:B------:R-:W-:Y:S01]  /*1930*/  FMUL R9, R0, R9 ;  /* 0x0000000900097220 */ /* 0x000fe20000400000 */
[----:B------:R-:W-:Y:S02]  /*1940*/  @P1 FSEL R16, R16, R5, P5 ;  /* 0x0000000510101208 */ /* 0x000fe40002800000 */
[----:B------:R-:W-:Y:S02]  /*1950*/  @!P0 FSEL R7, R7, R6, P4 ;  /* 0x0000000607078208 */ /* 0x000fe40002000000 */
[----:B------:R-:W-:Y:S01]  /*1960*/  FSETP.NAN.AND P1, PT, R9, R9, PT ;  /* 0x000000090900720b */ /* 0x000fe20003f28000 */
[----:B------:R-:W-:Y:S01]  /*1970*/  FADD R11, R3, R16 ;  /* 0x00000010030b7221 */ /* 0x000fe20000000000 */
[----:B------:R-:W-:-:S02]  /*1980*/  FSETP.GEU.AND P0, PT, R24, R5, PT ;  /* 0x000000051800720b */ /* 0x000fc40003f0e000 */
[----:B------:R-:W-:Y:S01]  /*1990*/  FSETP.GT.AND P4, PT, R4, R7, PT ;  /* 0x000000070400720b */ /* 0x000fe20003f84000 */
[----:B------:R-:W-:Y:S01]  /*19a0*/  FMUL R6, R0, R11 ;  /* 0x0000000b00067220 */ /* 0x000fe20000400000 */
[----:B------:R-:W-:Y:S02]  /*19b0*/  FSETP.NAN.AND P5, PT, R12, R12, PT ;  /* 0x0000000c0c00720b */ /* 0x000fe40003fa8000 */
[----:B------:R-:W-:Y:S02]  /*19c0*/  @!P2 FSEL R4, R4, R7, P4 ;  /* 0x000000070404a208 */ /* 0x000fe40002000000 */
[----:B------:R-:W-:Y:S02]  /*19d0*/  @P3 FSEL R12, R12, R5, P5 ;  /* 0x000000050c0c3208 */ /* 0x000fe40002800000 */
[----:B------:R-:W-:Y:S02]  /*19e0*/  FSETP.NAN.AND P3, PT, R6, R6, PT ;  /* 0x000000060600720b */ /* 0x000fe40003f68000 */
[----:B------:R-:W-:Y:S01]  /*19f0*/  FSETP.GT.AND P2, PT, R9, R4, PT ;  /* 0x000000040900720b */ /* 0x000fe20003f44000 */
[----:B------:R-:W-:Y:S01]  /*1a00*/  FADD R7, R3, R12 ;  /* 0x0000000c03077221 */ /* 0x000fe20000000000 */
[----:B------:R-:W-:-:S02]  /*1a10*/  FSETP.NAN.AND P4, PT, R24, R24, PT ;  /* 0x000000181800720b */ /* 0x000fc40003f88000 */
[----:B------:R-:W-:Y:S01]  /*1a20*/  @!P1 FSEL R9, R9, R4, P2 ;  /* 0x0000000409099208 */ /* 0x000fe20001000000 */
[----:B------:R-:W-:Y:S01]  /*1a30*/  FMUL R7, R0, R7 ;  /* 0x0000000700077220 */ /* 0x000fe20000400000 */
[----:B------:R-:W-:Y:S02]  /*1a40*/  @P0 FSEL R24, R24, R5, P4 ;  /* 0x0000000518180208 */ /* 0x000fe40002000000 */
[----:B------:R-:W0:Y:S01]  /*1a50*/  LDC.64 R4, c[0x0][0x238] ;  /* 0x00008e00ff047b82 */ /* 0x000e220000000a00 */
[C---:B------:R-:W-:Y:S02]  /*1a60*/  FSETP.GT.AND P0, PT, R6.reuse, R9, PT ;  /* 0x000000090600720b */ /* 0x040fe40003f04000 */
[----:B------:R-:W-:Y:S01]  /*1a70*/  FADD R3, R3, R24 ;  /* 0x0000001803037221 */ /* 0x000fe20000000000 */
[----:B------:R-:W-:Y:S02]  /*1a80*/  FSETP.NAN.AND P2, PT, R7, R7, PT ;  /* 0x000000070700720b */ /* 0x000fe40003f48000 */
[----:B------:R-:W-:Y:S01]  /*1a90*/  @!P3 FSEL R6, R6, R9, P0 ;  /* 0x000000090606b208 */ /* 0x000fe20000000000 */
[----:B------:R-:W-:Y:S01]  /*1aa0*/  FMUL R0, R0, R3 ;  /* 0x0000000300007220 */ /* 0x000fe20000400000 */
[----:B------:R-:W-:-:S04]  /*1ab0*/  LOP3.LUT P0, RZ, R38, 0x10, RZ, 0xc0, !PT ;  /* 0x0000001026ff7812 */ /* 0x000fc8000780c0ff */
[----:B------:R-:W-:Y:S02]  /*1ac0*/  ISETP.LT.AND P0, PT, R2, 0x10, !P0 ;  /* 0x000000100200780c */ /* 0x000fe40004701270 */
[----:B------:R-:W-:Y:S02]  /*1ad0*/  FSETP.NAN.AND P3, PT, R0, R0, PT ;  /* 0x000000000000720b */ /* 0x000fe40003f68000 */
[----:B------:R-:W-:-:S04]  /*1ae0*/  FSETP.GT.AND P1, PT, R7, R6, PT ;  /* 0x000000060700720b */ /* 0x000fc80003f24000 */
[----:B------:R-:W-:-:S04]  /*1af0*/  @!P2 FSEL R7, R7, R6, P1 ;  /* 0x000000060707a208 */ /* 0x000fc80000800000 */
[----:B------:R-:W-:Y:S01]  /*1b00*/  FSETP.GT.AND P1, PT, R0, R7, PT ;  /* 0x000000070000720b */ /* 0x000fe20003f24000 */
[----:B0-----:R-:W-:-:S03]  /*1b10*/  IMAD.WIDE R2, R2, 0x4, R4 ;  /* 0x0000000402027825 */ /* 0x001fc600078e0204 */
[----:B------:R-:W-:Y:S01]  /*1b20*/  @!P3 FSEL R0, R0, R7, P1 ;  /* 0x000000070000b208 */ /* 0x000fe20000800000 */
[----:B------:R-:W-:Y:S08]  /*1b30*/  @!P0 EXIT ;  /* 0x000000000000894d */ /* 0x000ff00003800000 */
[----:B------:R-:W-:Y:S01]  /*1b40*/  STG.E desc[UR4][R2.64], R0 ;  /* 0x0000000002007986 */ /* 0x000fe2000c101904 */
[----:B------:R-:W-:Y:S05]  /*1b50*/  EXIT ;  /* 0x000000000000794d */ /* 0x000fea0003800000 */
.L_x_0:
[----:B------:R-:W-:-:S00]  /*1b60*/  BRA `(.L_x_0) ;  /* 0xfffffffc00fc7947 */ /* 0x000fc0000383ffff */
[----:B------:R-:W-:-:S00]  /*1b70*/  NOP ;  /* 0x0000000000007918 */ /* 0x000fc00000000000 */
        /* <DEDUP_REMOVED lines=8> */
.L_x_1:


//--------------------- .nv.global.init           --------------------------
	.section	.nv.global.init,"aw",@progbits
.nv.global.init:
	.type		_$_str,@object
	.size		_$_str,(.L_0 - _$_str)
_$_str:
        /*0000*/ 	.byte	0x5f, 0x5f, 0x43, 0x55, 0x44, 0x41, 0x5f, 0x46, 0x54, 0x5a, 0x00
.L_0:


//--------------------- .nv.constant0.triton_poi_fused_max_pool2d_with_indices_0 --------------------------
	.section	.nv.constant0.triton_poi_fused_max_pool2d_with_indices_0,"a",@progbits
	.sectionflags	@""
	.align	4
.nv.constant0.triton_poi_fused_max_pool2d_with_indices_0:
	.zero		580
